	.version 1.4
	.target sm_10, map_f64_to_f32
	// compiled with /pkgs/cuda-5.0.35/open64/lib//be
	// nvopencc 4.1 built on 2012-09-21

	//-----------------------------------------------------------
	// Compiling /tmp/tmpxft_00007898_00000000-9_kernel.cpp3.i (/tmp/ccBI#.KO0Siz)
	//-----------------------------------------------------------

	//-----------------------------------------------------------
	// Options:
	//-----------------------------------------------------------
	//  Target:ptx, ISA:sm_10, Endian:little, Pointer Size:64
	//  -O3	(Optimization level)
	//  -g0	(Debug level)
	//  -m2	(Report advisories)
	//-----------------------------------------------------------

	.file	1	"<command-line>"
	.file	2	"/tmp/tmpxft_00007898_00000000-8_kernel.cudafe2.gpu"
	.file	3	"/usr/lib/gcc/x86_64-redhat-linux/4.4.7/include/stddef.h"
	.file	4	"/pkgs/cuda-5.0.35/bin/../include/crt/device_runtime.h"
	.file	5	"/pkgs/cuda-5.0.35/bin/../include/host_defines.h"
	.file	6	"/pkgs/cuda-5.0.35/bin/../include/builtin_types.h"
	.file	7	"/pkgs/cuda-5.0.35/bin/../include/device_types.h"
	.file	8	"/pkgs/cuda-5.0.35/bin/../include/driver_types.h"
	.file	9	"/pkgs/cuda-5.0.35/bin/../include/surface_types.h"
	.file	10	"/pkgs/cuda-5.0.35/bin/../include/texture_types.h"
	.file	11	"/pkgs/cuda-5.0.35/bin/../include/vector_types.h"
	.file	12	"/pkgs/cuda-5.0.35/bin/../include/device_launch_parameters.h"
	.file	13	"/pkgs/cuda-5.0.35/bin/../include/crt/storage_class.h"
	.file	14	"kernel.cu"
	.file	15	"/pkgs/cuda-5.0.35/bin/../include/common_functions.h"
	.file	16	"/pkgs/cuda-5.0.35/bin/../include/math_functions.h"
	.file	17	"/pkgs/cuda-5.0.35/bin/../include/math_constants.h"
	.file	18	"/pkgs/cuda-5.0.35/bin/../include/device_functions.h"
	.file	19	"/pkgs/cuda-5.0.35/bin/../include/sm_11_atomic_functions.h"
	.file	20	"/pkgs/cuda-5.0.35/bin/../include/sm_12_atomic_functions.h"
	.file	21	"/pkgs/cuda-5.0.35/bin/../include/sm_13_double_functions.h"
	.file	22	"/pkgs/cuda-5.0.35/bin/../include/sm_20_atomic_functions.h"
	.file	23	"/pkgs/cuda-5.0.35/bin/../include/sm_35_atomic_functions.h"
	.file	24	"/pkgs/cuda-5.0.35/bin/../include/sm_20_intrinsics.h"
	.file	25	"/pkgs/cuda-5.0.35/bin/../include/sm_30_intrinsics.h"
	.file	26	"/pkgs/cuda-5.0.35/bin/../include/sm_35_intrinsics.h"
	.file	27	"/pkgs/cuda-5.0.35/bin/../include/surface_functions.h"
	.file	28	"/pkgs/cuda-5.0.35/bin/../include/texture_fetch_functions.h"
	.file	29	"/pkgs/cuda-5.0.35/bin/../include/texture_indirect_functions.h"
	.file	30	"/pkgs/cuda-5.0.35/bin/../include/surface_indirect_functions.h"
	.file	31	"/pkgs/cuda-5.0.35/bin/../include/math_functions_dbl_ptx1.h"


	.entry _Z12conwayThreadPcS_ii (
		.param .u64 __cudaparm__Z12conwayThreadPcS_ii_oldState,
		.param .u64 __cudaparm__Z12conwayThreadPcS_ii_newState,
		.param .s32 __cudaparm__Z12conwayThreadPcS_ii_rows,
		.param .s32 __cudaparm__Z12conwayThreadPcS_ii_cols)
	{
	.reg .u16 %rh<4>;
	.reg .u32 %r<76>;
	.reg .u64 %rd<23>;
	.reg .pred %p<15>;
	.loc	14	20	0
 //  16  {
 //  17    *idx = row * cols + col;
 //  18  }
 //  19  
 //  20  __global__ void conwayThread(char *oldState, char *newState, int rows, int cols)
$LDWbegin__Z12conwayThreadPcS_ii:
	mov.u16 	%rh1, %ctaid.x;
	mov.u16 	%rh2, %ntid.x;
	mul.wide.u16 	%r1, %rh1, %rh2;
	cvt.u32.u16 	%r2, %tid.x;
	add.u32 	%r3, %r2, %r1;
	ld.param.s32 	%r4, [__cudaparm__Z12conwayThreadPcS_ii_cols];
	ld.param.s32 	%r5, [__cudaparm__Z12conwayThreadPcS_ii_rows];
	mul.lo.s32 	%r6, %r4, %r5;
	setp.lt.s32 	%p1, %r3, %r6;
	@%p1 bra 	$Lt_0_18690;
	bra.uni 	$LBB7__Z12conwayThreadPcS_ii;
$Lt_0_18690:
	ld.param.s32 	%r4, [__cudaparm__Z12conwayThreadPcS_ii_cols];
	.loc	14	50	0
 //  46    tempRow = rowIdx;
 //  47    tempCol = colIdx - 1;
 //  48    if (tempCol < 0)
 //  49      tempCol = cols - 1;
 //  50    coordsToIdx(tempRow, tempCol, &tempIdx, rows, cols);
	sub.s32 	%r7, %r4, 1;
	.loc	14	20	0
	ld.param.s32 	%r5, [__cudaparm__Z12conwayThreadPcS_ii_rows];
	.loc	14	50	0
	div.s32 	%r8, %r3, %r5;
	rem.s32 	%r9, %r3, %r4;
	mul.lo.s32 	%r10, %r8, %r4;
	sub.s32 	%r11, %r9, 1;
	mov.s32 	%r12, 0;
	setp.lt.s32 	%p2, %r11, %r12;
	selp.s32 	%r13, %r7, %r11, %p2;
	ld.param.u64 	%rd1, [__cudaparm__Z12conwayThreadPcS_ii_oldState];
	add.s32 	%r14, %r10, %r13;
	cvt.s64.s32 	%rd2, %r14;
	add.u64 	%rd3, %rd2, %rd1;
	ld.global.s8 	%r15, [%rd3+0];
	mov.s32 	%r16, 1;
	set.eq.u32.s32 	%r17, %r15, %r16;
	neg.s32 	%r18, %r17;
	.loc	14	63	0
 //  59      tempRow = rows - 1;
 //  60    tempCol = colIdx - 1;
 //  61    if (tempCol < 0)
 //  62      tempCol = cols - 1;
 //  63    coordsToIdx(tempRow, tempCol, &tempIdx, rows, cols);
	sub.s32 	%r19, %r5, 1;
	sub.s32 	%r20, %r8, 1;
	mov.s32 	%r21, 0;
	setp.lt.s32 	%p3, %r20, %r21;
	selp.s32 	%r22, %r19, %r20, %p3;
	mul.lo.s32 	%r23, %r22, %r4;
	add.s32 	%r24, %r18, 1;
	add.s32 	%r25, %r13, %r23;
	cvt.s64.s32 	%rd4, %r25;
	add.u64 	%rd5, %rd4, %rd1;
	ld.global.s8 	%r26, [%rd5+0];
	mov.s32 	%r27, 1;
	setp.eq.s32 	%p4, %r26, %r27;
	selp.s32 	%r28, %r24, %r18, %p4;
	.loc	14	73	0
 //  69  
 //  70    tempRow = rowIdx - 1;
 //  71    if (tempRow < 0)
 //  72      tempRow = rows - 1;
 //  73    tempCol = colIdx;
	add.s32 	%r29, %r28, 1;
	add.s32 	%r30, %r9, %r23;
	cvt.s64.s32 	%rd6, %r30;
	add.u64 	%rd7, %rd6, %rd1;
	ld.global.s8 	%r31, [%rd7+0];
	mov.s32 	%r32, 1;
	setp.eq.s32 	%p5, %r31, %r32;
	selp.s32 	%r33, %r29, %r28, %p5;
	.loc	14	86	0
 //  82      tempRow = rows - 1;
 //  83    tempCol = colIdx + 1;
 //  84    if (tempCol >= cols)
 //  85      tempCol = 0;
 //  86    coordsToIdx(tempRow, tempCol, &tempIdx, rows, cols);
	add.s32 	%r34, %r9, 1;
	setp.ge.s32 	%p6, %r34, %r4;
	mov.s32 	%r35, 0;
	selp.s32 	%r36, %r35, %r34, %p6;
	add.s32 	%r37, %r33, 1;
	add.s32 	%r38, %r36, %r23;
	cvt.s64.s32 	%rd8, %r38;
	add.u64 	%rd9, %rd8, %rd1;
	ld.global.s8 	%r39, [%rd9+0];
	mov.s32 	%r40, 1;
	setp.eq.s32 	%p7, %r39, %r40;
	selp.s32 	%r41, %r37, %r33, %p7;
	.loc	14	96	0
 //  92    tempRow = rowIdx;
 //  93    tempCol = colIdx + 1;
 //  94    if (tempCol >= cols)
 //  95      tempCol = 0;
 //  96    coordsToIdx(tempRow, tempCol, &tempIdx, rows, cols);
	add.s32 	%r42, %r41, 1;
	add.s32 	%r43, %r10, %r36;
	cvt.s64.s32 	%rd10, %r43;
	add.u64 	%rd11, %rd10, %rd1;
	ld.global.s8 	%r44, [%rd11+0];
	mov.s32 	%r45, 1;
	setp.eq.s32 	%p8, %r44, %r45;
	selp.s32 	%r46, %r42, %r41, %p8;
	.loc	14	108	0
 // 104      tempRow = 0;
 // 105    tempCol = colIdx + 1;
 // 106    if (tempCol >= cols)
 // 107      tempCol = 0;
 // 108    coordsToIdx(tempRow, tempCol, &tempIdx, rows, cols);
	add.s32 	%r47, %r8, 1;
	setp.ge.s32 	%p9, %r47, %r5;
	mov.s32 	%r48, 0;
	selp.s32 	%r49, %r48, %r47, %p9;
	mul.lo.s32 	%r50, %r49, %r4;
	add.s32 	%r51, %r46, 1;
	add.s32 	%r52, %r36, %r50;
	cvt.s64.s32 	%rd12, %r52;
	add.u64 	%rd13, %rd12, %rd1;
	ld.global.s8 	%r53, [%rd13+0];
	mov.s32 	%r54, 1;
	setp.eq.s32 	%p10, %r53, %r54;
	selp.s32 	%r55, %r51, %r46, %p10;
	.loc	14	117	0
 // 113  
 // 114    tempRow = rowIdx + 1;
 // 115    if (tempRow >= rows)
 // 116      tempRow = 0;
 // 117    tempCol = colIdx;
	add.s32 	%r56, %r55, 1;
	add.s32 	%r57, %r9, %r50;
	cvt.s64.s32 	%rd14, %r57;
	add.u64 	%rd15, %rd14, %rd1;
	ld.global.s8 	%r58, [%rd15+0];
	mov.s32 	%r59, 1;
	setp.eq.s32 	%p11, %r58, %r59;
	selp.s32 	%r60, %r56, %r55, %p11;
	.loc	14	130	0
 // 126      tempRow = 0;
 // 127    tempCol = colIdx - 1;
 // 128    if (tempCol < 0)
 // 129      tempCol = cols - 1;
 // 130    coordsToIdx(tempRow, tempCol, &tempIdx, rows, cols);
	add.s32 	%r61, %r60, 1;
	add.s32 	%r62, %r13, %r50;
	cvt.s64.s32 	%rd16, %r62;
	add.u64 	%rd17, %rd16, %rd1;
	ld.global.s8 	%r63, [%rd17+0];
	mov.s32 	%r64, 1;
	setp.eq.s32 	%p12, %r63, %r64;
	selp.s32 	%r65, %r61, %r60, %p12;
	cvt.s64.s32 	%rd18, %r3;
	ld.param.u64 	%rd19, [__cudaparm__Z12conwayThreadPcS_ii_newState];
	add.u64 	%rd20, %rd18, %rd19;
	add.u64 	%rd21, %rd18, %rd1;
	ld.global.s8 	%r66, [%rd21+0];
	mov.u32 	%r67, 1;
	setp.ne.s32 	%p13, %r66, %r67;
	@%p13 bra 	$Lt_0_19458;
	.loc	14	138	0
 // 134      numLiveNeighbors++;
 // 135  
 // 136    if (oldState[idx] == 1)
 // 137    {
 // 138      if (numLiveNeighbors < 2 || numLiveNeighbors > 3)
	sub.u32 	%r68, %r65, 2;
	mov.u32 	%r69, 1;
	set.le.u32.u32 	%r70, %r68, %r69;
	neg.s32 	%r71, %r70;
	st.global.s8 	[%rd20+0], %r71;
	bra.uni 	$LBB7__Z12conwayThreadPcS_ii;
$Lt_0_19458:
	.loc	14	149	0
 // 145      }
 // 146    }
 // 147    else
 // 148    {
 // 149      if (numLiveNeighbors == 3)
	mov.s32 	%r72, 3;
	set.eq.u32.s32 	%r73, %r65, %r72;
	neg.s32 	%r74, %r73;
	st.global.s8 	[%rd20+0], %r74;
$LBB7__Z12conwayThreadPcS_ii:
	.loc	14	159	0
 // 155        newState[idx] = 0;
 // 156      }
 // 157    }
 // 158    //printf("Cell %d has %d live neighbors\n", idx, numLiveNeighbors);
 // 159  }
	exit;
$LDWend__Z12conwayThreadPcS_ii:
	} // _Z12conwayThreadPcS_ii



// ===== COMPILED SASS (sm_100) =====

	.target	sm_100

	.elftype	@"ET_EXEC"


//--------------------- .note.nv.tkinfo           --------------------------
	.section	.note.nv.tkinfo,"",@"SHT_NOTE"
	.sectionflags	@"SHF_NOTE_NV_TKINFO"
	.tkinfo
        /*0018*/ 	.word	0x00000002
        /*0030*/ 	.string	""
        /*0030*/ 	.string	"ptxas"
        /*0030*/ 	.string	"Cuda compilation tools, release 13.0, V13.0.88"
        /*0030*/ 	.string	"Build cuda_13.0.r13.0/compiler.36424714_0"
        /*0030*/ 	.string	"-arch sm_100 "



//--------------------- .note.nv.cuinfo           --------------------------
	.section	.note.nv.cuinfo,"",@"SHT_NOTE"
	.sectionflags	@"SHF_NOTE_NV_CUINFO"
        /*0018*/ 	.short	0x0002
        /*001a*/ 	.short	0x000a
        /*001c*/ 	.short	0x0082
	.zero		2


//--------------------- .nv.info                  --------------------------
	.section	.nv.info,"",@"SHT_CUDA_INFO"
	.align	4


	//----- nvinfo : EIATTR_REGCOUNT
	.align		4
        /*0000*/ 	.byte	0x04, 0x2f
        /*0002*/ 	.short	(.L_1 - .L_0)
	.align		4
.L_0:
        /*0004*/ 	.word	index@(_Z12conwayThreadPcS_ii)
        /*0008*/ 	.word	0x00000017


	//----- nvinfo : EIATTR_FRAME_SIZE
	.align		4
.L_1:
        /*000c*/ 	.byte	0x04, 0x11
        /*000e*/ 	.short	(.L_3 - .L_2)
	.align		4
.L_2:
        /*0010*/ 	.word	index@(_Z12conwayThreadPcS_ii)
        /*0014*/ 	.word	0x00000000


	//----- nvinfo : EIATTR_MIN_STACK_SIZE
	.align		4
.L_3:
        /*0018*/ 	.byte	0x04, 0x12
        /*001a*/ 	.short	(.L_5 - .L_4)
	.align		4
.L_4:
        /*001c*/ 	.word	index@(_Z12conwayThreadPcS_ii)
        /*0020*/ 	.word	0x00000000
.L_5:


//--------------------- .nv.compat                --------------------------
	.section	.nv.compat,"",@"SHT_CUDA_COMPAT_INFO"
	.align	4
        /*0000*/ 	.byte	0x02, 0x09, 0x00, 0x00, 0x02, 0x02, 0x01, 0x00, 0x02, 0x05, 0x05, 0x00, 0x03, 0x07, 0x01, 0x01
        /*0010*/ 	.byte	0x02, 0x03, 0x00, 0x00, 0x02, 0x06, 0x01, 0x00, 0x04, 0x0b, 0x08, 0x00, 0x09, 0x00, 0x00, 0x00
        /*0020*/ 	.byte	0x00, 0x00, 0x00, 0x00


//--------------------- .nv.info._Z12conwayThreadPcS_ii --------------------------
	.section	.nv.info._Z12conwayThreadPcS_ii,"",@"SHT_CUDA_INFO"
	.sectionflags	@""
	.align	4


	//----- nvinfo : EIATTR_CUDA_API_VERSION
	.align		4
        /*0000*/ 	.byte	0x04, 0x37
        /*0002*/ 	.short	(.L_7 - .L_6)
.L_6:
        /*0004*/ 	.word	0x00000082


	//----- nvinfo : EIATTR_KPARAM_INFO
	.align		4
.L_7:
        /*0008*/ 	.byte	0x04, 0x17
        /*000a*/ 	.short	(.L_9 - .L_8)
.L_8:
        /*000c*/ 	.word	0x00000000
        /*0010*/ 	.short	0x0003
        /*0012*/ 	.short	0x0014
        /*0014*/ 	.byte	0x00, 0xf0, 0x11, 0x00


	//----- nvinfo : EIATTR_KPARAM_INFO
	.align		4
.L_9:
        /*0018*/ 	.byte	0x04, 0x17
        /*001a*/ 	.short	(.L_11 - .L_10)
.L_10:
        /*001c*/ 	.word	0x00000000
        /*0020*/ 	.short	0x0002
        /*0022*/ 	.short	0x0010
        /*0024*/ 	.byte	0x00, 0xf0, 0x11, 0x00


	//----- nvinfo : EIATTR_KPARAM_INFO
	.align		4
.L_11:
        /*0028*/ 	.byte	0x04, 0x17
        /*002a*/ 	.short	(.L_13 - .L_12)
.L_12:
        /*002c*/ 	.word	0x00000000
        /*0030*/ 	.short	0x0001
        /*0032*/ 	.short	0x0008
        /*0034*/ 	.byte	0x00, 0xf0, 0x21, 0x00


	//----- nvinfo : EIATTR_KPARAM_INFO
	.align		4
.L_13:
        /*0038*/ 	.byte	0x04, 0x17
        /*003a*/ 	.short	(.L_15 - .L_14)
.L_14:
        /*003c*/ 	.word	0x00000000
        /*0040*/ 	.short	0x0000
        /*0042*/ 	.short	0x0000
        /*0044*/ 	.byte	0x00, 0xf0, 0x21, 0x00


	//----- nvinfo : EIATTR_SPARSE_MMA_MASK
	.align		4
.L_15:
        /*0048*/ 	.byte	0x03, 0x50
        /*004a*/ 	.short	0x0000


	//----- nvinfo : EIATTR_MAXREG_COUNT
	.align		4
        /*004c*/ 	.byte	0x03, 0x1b
        /*004e*/ 	.short	0x00ff


	//----- nvinfo : EIATTR_MERCURY_ISA_VERSION
	.align		4
        /*0050*/ 	.byte	0x03, 0x5f
        /*0052*/ 	.short	0x0101


	//----- nvinfo : EIATTR_VRC_CTA_INIT_COUNT
	.align		4
        /*0054*/ 	.byte	0x02, 0x4a
	.zero		1
	.zero		1


	//----- nvinfo : EIATTR_EXIT_INSTR_OFFSETS
	.align		4
        /*0058*/ 	.byte	0x04, 0x1c
        /*005a*/ 	.short	(.L_17 - .L_16)


	//   ....[0]....
.L_16:
        /*005c*/ 	.word	0x000000b0


	//   ....[1]....
        /*0060*/ 	.word	0x00000840


	//   ....[2]....
        /*0064*/ 	.word	0x00000890


	//----- nvinfo : EIATTR_CBANK_PARAM_SIZE
	.align		4
.L_17:
        /*0068*/ 	.byte	0x03, 0x19
        /*006a*/ 	.short	0x0018


	//----- nvinfo : EIATTR_PARAM_CBANK
	.align		4
        /*006c*/ 	.byte	0x04, 0x0a
        /*006e*/ 	.short	(.L_19 - .L_18)
	.align		4
.L_18:
        /*0070*/ 	.word	index@(.nv.constant0._Z12conwayThreadPcS_ii)
        /*0074*/ 	.short	0x0380
        /*0076*/ 	.short	0x0018


	//----- nvinfo : EIATTR_SW_WAR
	.align		4
.L_19:
        /*0078*/ 	.byte	0x04, 0x36
        /*007a*/ 	.short	(.L_21 - .L_20)
.L_20:
        /*007c*/ 	.word	0x00000008
.L_21:


//--------------------- .nv.callgraph             --------------------------
	.section	.nv.callgraph,"",@"SHT_CUDA_CALLGRAPH"
	.align	4
	.sectionentsize	8
	.align		4
        /*0000*/ 	.word	0x00000000
	.align		4
        /*0004*/ 	.word	0xffffffff
	.align		4
        /*0008*/ 	.word	0x00000000
	.align		4
        /*000c*/ 	.word	0xfffffffe
	.align		4
        /*0010*/ 	.word	0x00000000
	.align		4
        /*0014*/ 	.word	0xfffffffd
	.align		4
        /*0018*/ 	.word	0x00000000
	.align		4
        /*001c*/ 	.word	0xfffffffc


//--------------------- .text._Z12conwayThreadPcS_ii --------------------------
	.section	.text._Z12conwayThreadPcS_ii,"ax",@progbits
	.align	128
.text._Z12conwayThreadPcS_ii:
        .type           _Z12conwayThreadPcS_ii,@function
        .size           _Z12conwayThreadPcS_ii,(.L_x_1 - _Z12conwayThreadPcS_ii)
        .other          _Z12conwayThreadPcS_ii,@"STO_CUDA_ENTRY STV_DEFAULT"
_Z12conwayThreadPcS_ii:
[----:B------:R-:W-:Y:S01]  /*0000*/  LDC R1, c[0x0][0x37c] ;  /* 0x0000df00ff017b82 */ /* 0x000fe20000000800 */
[----:B------:R-:W0:Y:S07]  /*0010*/  S2R R3, SR_TID.X ;  /* 0x0000000000037919 */ /* 0x000e2e0000002100 */
[----:B------:R-:W1:Y:S08]  /*0020*/  S2UR UR4, SR_CTAID.X ;  /* 0x00000000000479c3 */ /* 0x000e700000002500 */
[----:B------:R-:W2:Y:S08]  /*0030*/  LDC R2, c[0x0][0x360] ;  /* 0x0000d800ff027b82 */ /* 0x000eb00000000800 */
[----:B------:R-:W3:Y:S01]  /*0040*/  LDC.64 R4, c[0x0][0x390] ;  /* 0x0000e400ff047b82 */ /* 0x000ee20000000a00 */
[----:B-1----:R-:W-:Y:S01]  /*0050*/  ULOP3.LUT UR4, UR4, 0xffff, URZ, 0xc0, !UPT ;  /* 0x0000ffff04047892 */ /* 0x002fe2000f8ec0ff */
[----:B0-----:R-:W-:-:S02]  /*0060*/  LOP3.LUT R3, R3, 0xffff, RZ, 0xc0, !PT ;  /* 0x0000ffff03037812 */ /* 0x001fc400078ec0ff */
[----:B--2---:R-:W-:-:S05]  /*0070*/  LOP3.LUT R2, R2, 0xffff, RZ, 0xc0, !PT ;  /* 0x0000ffff02027812 */ /* 0x004fca00078ec0ff */
[----:B------:R-:W-:Y:S02]  /*0080*/  IMAD R3, R2, UR4, R3 ;  /* 0x0000000402037c24 */ /* 0x000fe4000f8e0203 */
[----:B---3--:R-:W-:-:S05]  /*0090*/  IMAD R0, R5, R4, RZ ;  /* 0x0000000405007224 */ /* 0x008fca00078e02ff */
[----:B------:R-:W-:-:S13]  /*00a0*/  ISETP.GE.AND P0, PT, R3, R0, PT ;  /* 0x000000000300720c */ /* 0x000fda0003f06270 */
[----:B------:R-:W-:Y:S05]  /*00b0*/  @P0 EXIT ;  /* 0x000000000000094d */ /* 0x000fea0003800000 */
[----:B------:R-:W-:Y:S01]  /*00c0*/  IABS R2, R4 ;  /* 0x0000000400027213 */ /* 0x000fe20000000000 */
[----:B------:R-:W0:Y:S01]  /*00d0*/  LDCU.128 UR8, c[0x0][0x380] ;  /* 0x00007000ff0877ac */ /* 0x000e220008000c00 */
[----:B------:R-:W-:Y:S02]  /*00e0*/  IABS R0, R5 ;  /* 0x0000000500007213 */ /* 0x000fe40000000000 */
[----:B------:R-:W1:Y:S01]  /*00f0*/  I2F.RP R10, R2 ;  /* 0x00000002000a7306 */ /* 0x000e620000209400 */
[----:B------:R-:W-:Y:S01]  /*0100*/  ISETP.GE.AND P4, PT, R3, RZ, PT ;  /* 0x000000ff0300720c */ /* 0x000fe20003f86270 */
[----:B------:R-:W2:Y:S06]  /*0110*/  LDCU.64 UR4, c[0x0][0x358] ;  /* 0x00006b00ff0477ac */ /* 0x000eac0008000a00 */
[----:B------:R-:W3:Y:S08]  /*0120*/  I2F.RP R11, R0 ;  /* 0x00000000000b7306 */ /* 0x000ef00000209400 */
[----:B-1----:R-:W1:Y:S08]  /*0130*/  MUFU.RCP R10, R10 ;  /* 0x0000000a000a7308 */ /* 0x002e700000001000 */
[----:B---3--:R-:W3:Y:S01]  /*0140*/  MUFU.RCP R11, R11 ;  /* 0x0000000b000b7308 */ /* 0x008ee20000001000 */
[----:B-1----:R-:W-:-:S07]  /*0150*/  VIADD R6, R10, 0xffffffe ;  /* 0x0ffffffe0a067836 */ /* 0x002fce0000000000 */
[----:B------:R1:W4:Y:S01]  /*0160*/  F2I.FTZ.U32.TRUNC.NTZ R7, R6 ;  /* 0x0000000600077305 */ /* 0x000322000021f000 */
[----:B---3--:R-:W-:Y:S01]  /*0170*/  VIADD R8, R11, 0xffffffe ;  /* 0x0ffffffe0b087836 */ /* 0x008fe20000000000 */
[----:B------:R-:W-:-:S06]  /*0180*/  IABS R11, R3 ;  /* 0x00000003000b7213 */ /* 0x000fcc0000000000 */
[----:B------:R3:W5:Y:S01]  /*0190*/  F2I.FTZ.U32.TRUNC.NTZ R9, R8 ;  /* 0x0000000800097305 */ /* 0x000762000021f000 */
[----:B-1----:R-:W-:Y:S02]  /*01a0*/  IMAD.MOV.U32 R6, RZ, RZ, RZ ;  /* 0x000000ffff067224 */ /* 0x002fe400078e00ff */
[----:B----4-:R-:W-:Y:S02]  /*01b0*/  IMAD.MOV R13, RZ, RZ, -R7 ;  /* 0x000000ffff0d7224 */ /* 0x010fe400078e0a07 */
[----:B---3--:R-:W-:Y:S02]  /*01c0*/  IMAD.MOV.U32 R8, RZ, RZ, RZ ;  /* 0x000000ffff087224 */ /* 0x008fe400078e00ff */
[----:B------:R-:W-:-:S04]  /*01d0*/  IMAD R13, R13, R2, RZ ;  /* 0x000000020d0d7224 */ /* 0x000fc800078e02ff */
[----:B------:R-:W-:-:S04]  /*01e0*/  IMAD.HI.U32 R6, R7, R13, R6 ;  /* 0x0000000d07067227 */ /* 0x000fc800078e0006 */
[----:B-----5:R-:W-:Y:S02]  /*01f0*/  IMAD.MOV R15, RZ, RZ, -R9 ;  /* 0x000000ffff0f7224 */ /* 0x020fe400078e0a09 */
[----:B------:R-:W-:-:S04]  /*0200*/  IMAD.HI.U32 R6, R6, R11, RZ ;  /* 0x0000000b06067227 */ /* 0x000fc800078e00ff */
[----:B------:R-:W-:-:S04]  /*0210*/  IMAD R7, R15, R0, RZ ;  /* 0x000000000f077224 */ /* 0x000fc800078e02ff */
[----:B------:R-:W-:-:S04]  /*0220*/  IMAD.HI.U32 R8, R9, R7, R8 ;  /* 0x0000000709087227 */ /* 0x000fc800078e0008 */
[----:B------:R-:W-:Y:S02]  /*0230*/  IMAD.MOV R7, RZ, RZ, -R6 ;  /* 0x000000ffff077224 */ /* 0x000fe400078e0a06 */
[----:B------:R-:W-:-:S04]  /*0240*/  IMAD.HI.U32 R8, R8, R11, RZ ;  /* 0x0000000b08087227 */ /* 0x000fc800078e00ff */
[----:B------:R-:W-:Y:S02]  /*0250*/  IMAD R7, R2, R7, R11 ;  /* 0x0000000702077224 */ /* 0x000fe400078e020b */
[----:B------:R-:W-:-:S03]  /*0260*/  IMAD.MOV R8, RZ, RZ, -R8 ;  /* 0x000000ffff087224 */ /* 0x000fc600078e0a08 */
[----:B------:R-:W-:Y:S01]  /*0270*/  ISETP.GT.U32.AND P3, PT, R2, R7, PT ;  /* 0x000000070200720c */ /* 0x000fe20003f64070 */
[----:B------:R-:W-:Y:S02]  /*0280*/  IMAD R9, R0, R8, R11 ;  /* 0x0000000800097224 */ /* 0x000fe400078e020b */
[----:B------:R-:W-:-:S03]  /*0290*/  VIADD R11, R5, 0xffffffff ;  /* 0xffffffff050b7836 */ /* 0x000fc60000000000 */
[----:B------:R-:W-:-:S07]  /*02a0*/  ISETP.GT.U32.AND P0, PT, R0, R9, PT ;  /* 0x000000090000720c */ /* 0x000fce0003f04070 */
[----:B------:R-:W-:Y:S02]  /*02b0*/  @!P3 IMAD.IADD R7, R7, 0x1, -R2 ;  /* 0x000000010707b824 */ /* 0x000fe400078e0a02 */
[----:B------:R-:W-:Y:S01]  /*02c0*/  @!P3 VIADD R6, R6, 0x1 ;  /* 0x000000010606b836 */ /* 0x000fe20000000000 */
[----:B------:R-:W-:Y:S02]  /*02d0*/  ISETP.NE.AND P3, PT, R4, RZ, PT ;  /* 0x000000ff0400720c */ /* 0x000fe40003f65270 */
[----:B------:R-:W-:Y:S01]  /*02e0*/  ISETP.GE.U32.AND P2, PT, R7, R2, PT ;  /* 0x000000020700720c */ /* 0x000fe20003f46070 */
[----:B------:R-:W-:Y:S01]  /*02f0*/  @!P0 IMAD.IADD R9, R9, 0x1, -R0 ;  /* 0x0000000109098824 */ /* 0x000fe200078e0a00 */
[----:B------:R-:W-:-:S04]  /*0300*/  LOP3.LUT R2, R3, R4, RZ, 0x3c, !PT ;  /* 0x0000000403027212 */ /* 0x000fc800078e3cff */
[----:B------:R-:W-:Y:S02]  /*0310*/  ISETP.GE.AND P1, PT, R2, RZ, PT ;  /* 0x000000ff0200720c */ /* 0x000fe40003f26270 */
[----:B------:R-:W-:-:S05]  /*0320*/  ISETP.GT.U32.AND P0, PT, R0, R9, PT ;  /* 0x000000090000720c */ /* 0x000fca0003f04070 */
[----:B------:R-:W-:Y:S01]  /*0330*/  @P2 VIADD R6, R6, 0x1 ;  /* 0x0000000106062836 */ /* 0x000fe20000000000 */
[----:B------:R-:W-:-:S03]  /*0340*/  ISETP.NE.AND P2, PT, R5, RZ, PT ;  /* 0x000000ff0500720c */ /* 0x000fc60003f45270 */
[----:B------:R-:W-:-:S04]  /*0350*/  IMAD.MOV.U32 R10, RZ, RZ, R6 ;  /* 0x000000ffff0a7224 */ /* 0x000fc800078e0006 */
[----:B------:R-:W-:Y:S01]  /*0360*/  @!P1 IMAD.MOV R10, RZ, RZ, -R10 ;  /* 0x000000ffff0a9224 */ /* 0x000fe200078e0a0a */
[----:B------:R-:W-:Y:S01]  /*0370*/  @!P3 LOP3.LUT R10, RZ, R4, RZ, 0x33, !PT ;  /* 0x00000004ff0ab212 */ /* 0x000fe200078e33ff */
[----:B------:R-:W-:-:S04]  /*0380*/  @!P0 IMAD.IADD R9, R9, 0x1, -R0 ;  /* 0x0000000109098824 */ /* 0x000fc800078e0a00 */
[----:B------:R-:W-:Y:S01]  /*0390*/  @!P4 IMAD.MOV R9, RZ, RZ, -R9 ;  /* 0x000000ffff09c224 */ /* 0x000fe200078e0a09 */
[----:B------:R-:W-:Y:S01]  /*03a0*/  @!P2 LOP3.LUT R9, RZ, R5, RZ, 0x33, !PT ;  /* 0x00000005ff09a212 */ /* 0x000fe200078e33ff */
[C---:B------:R-:W-:Y:S02]  /*03b0*/  VIADD R6, R10.reuse, 0xffffffff ;  /* 0xffffffff0a067836 */ /* 0x040fe40000000000 */
[----:B------:R-:W-:Y:S02]  /*03c0*/  VIADD R7, R10, 0x1 ;  /* 0x000000010a077836 */ /* 0x000fe40000000000 */
[C---:B------:R-:W-:Y:S01]  /*03d0*/  VIADD R0, R9.reuse, 0xffffffff ;  /* 0xffffffff09007836 */ /* 0x040fe20000000000 */
[----:B------:R-:W-:Y:S01]  /*03e0*/  ISETP.GE.AND P2, PT, R6, RZ, PT ;  /* 0x000000ff0600720c */ /* 0x000fe20003f46270 */
[----:B------:R-:W-:Y:S01]  /*03f0*/  VIADD R8, R9, 0x1 ;  /* 0x0000000109087836 */ /* 0x000fe20000000000 */
[----:B------:R-:W-:Y:S02]  /*0400*/  ISETP.GE.AND P1, PT, R7, R4, PT ;  /* 0x000000040700720c */ /* 0x000fe40003f26270 */
[----:B------:R-:W-:-:S04]  /*0410*/  ISETP.GE.AND P0, PT, R0, RZ, PT ;  /* 0x000000ff0000720c */ /* 0x000fc80003f06270 */
[----:B------:R-:W-:Y:S02]  /*0420*/  SEL R2, R11, R0, !P0 ;  /* 0x000000000b027207 */ /* 0x000fe40004000000 */
[----:B------:R-:W-:-:S03]  /*0430*/  ISETP.GE.AND P0, PT, R8, R5, PT ;  /* 0x000000050800720c */ /* 0x000fc60003f06270 */
[----:B------:R-:W-:Y:S01]  /*0440*/  @!P2 VIADD R6, R4, 0xffffffff ;  /* 0xffffffff0406a836 */ /* 0x000fe20000000000 */
[----:B------:R-:W-:Y:S01]  /*0450*/  SEL R8, R8, RZ, !P0 ;  /* 0x000000ff08087207 */ /* 0x000fe20004000000 */
[-CC-:B------:R-:W-:Y:S01]  /*0460*/  IMAD R0, R10, R5.reuse, R2.reuse ;  /* 0x000000050a007224 */ /* 0x180fe200078e0202 */
[----:B------:R-:W-:Y:S01]  /*0470*/  SEL R4, R7, RZ, !P1 ;  /* 0x000000ff07047207 */ /* 0x000fe20004800000 */
[CC--:B------:R-:W-:Y:S02]  /*0480*/  IMAD R11, R6.reuse, R5.reuse, R2 ;  /* 0x00000005060b7224 */ /* 0x0c0fe400078e0202 */
[-CC-:B------:R-:W-:Y:S01]  /*0490*/  IMAD R14, R6, R5.reuse, R9.reuse ;  /* 0x00000005060e7224 */ /* 0x180fe200078e0209 */
[----:B0-----:R-:W-:Y:S01]  /*04a0*/  IADD3 R12, P0, PT, R0, UR8, RZ ;  /* 0x00000008000c7c10 */ /* 0x001fe2000ff1e0ff */
[-CC-:B------:R-:W-:Y:S02]  /*04b0*/  IMAD R6, R6, R5.reuse, R8.reuse ;  /* 0x0000000506067224 */ /* 0x180fe400078e0208 */
[-CC-:B------:R-:W-:Y:S01]  /*04c0*/  IMAD R10, R10, R5.reuse, R8.reuse ;  /* 0x000000050a0a7224 */ /* 0x180fe200078e0208 */
[----:B------:R-:W-:Y:S01]  /*04d0*/  LEA.HI.X.SX32 R13, R0, UR9, 0x1, P0 ;  /* 0x00000009000d7c11 */ /* 0x000fe200080f0eff */
[CC--:B------:R-:W-:Y:S01]  /*04e0*/  IMAD R7, R4.reuse, R5.reuse, R8 ;  /* 0x0000000504077224 */ /* 0x0c0fe200078e0208 */
[C---:B------:R-:W-:Y:S01]  /*04f0*/  IADD3 R8, P1, PT, R11.reuse, UR8, RZ ;  /* 0x000000080b087c10 */ /* 0x040fe2000ff3e0ff */
[-C--:B------:R-:W-:Y:S01]  /*0500*/  IMAD R0, R4, R5.reuse, R9 ;  /* 0x0000000504007224 */ /* 0x080fe200078e0209 */
[----:B------:R-:W-:Y:S01]  /*0510*/  IADD3 R16, P0, PT, R14, UR8, RZ ;  /* 0x000000080e107c10 */ /* 0x000fe2000ff1e0ff */
[----:B------:R-:W-:Y:S01]  /*0520*/  IMAD R2, R4, R5, R2 ;  /* 0x0000000504027224 */ /* 0x000fe200078e0202 */
[----:B------:R-:W-:Y:S01]  /*0530*/  LEA.HI.X.SX32 R9, R11, UR9, 0x1, P1 ;  /* 0x000000090b097c11 */ /* 0x000fe200088f0eff */
[----:B--2---:R-:W2:Y:S01]  /*0540*/  LDG.E.S8 R12, desc[UR4][R12.64] ;  /* 0x000000040c0c7981 */ /* 0x004ea2000c1e1300 */
[----:B------:R-:W-:-:S02]  /*0550*/  IADD3 R18, P1, PT, R6, UR8, RZ ;  /* 0x0000000806127c10 */ /* 0x000fc4000ff3e0ff */
[----:B------:R-:W-:Y:S01]  /*0560*/  LEA.HI.X.SX32 R17, R14, UR9, 0x1, P0 ;  /* 0x000000090e117c11 */ /* 0x000fe200080f0eff */
[----:B------:R0:W3:Y:S01]  /*0570*/  LDG.E.S8 R8, desc[UR4][R8.64] ;  /* 0x0000000408087981 */ /* 0x0000e2000c1e1300 */
[----:B------:R-:W-:Y:S02]  /*0580*/  IADD3 R4, P0, PT, R10, UR8, RZ ;  /* 0x000000080a047c10 */ /* 0x000fe4000ff1e0ff */
[----:B------:R-:W-:Y:S01]  /*0590*/  LEA.HI.X.SX32 R19, R6, UR9, 0x1, P1 ;  /* 0x0000000906137c11 */ /* 0x000fe200088f0eff */
[----:B------:R1:W4:Y:S01]  /*05a0*/  LDG.E.S8 R20, desc[UR4][R16.64] ;  /* 0x0000000410147981 */ /* 0x000322000c1e1300 */
[----:B------:R-:W-:Y:S02]  /*05b0*/  LEA.HI.X.SX32 R5, R10, UR9, 0x1, P0 ;  /* 0x000000090a057c11 */ /* 0x000fe400080f0eff */
[----:B------:R-:W-:Y:S01]  /*05c0*/  IADD3 R6, P1, PT, R7, UR8, RZ ;  /* 0x0000000807067c10 */ /* 0x000fe2000ff3e0ff */
[----:B------:R-:W5:Y:S01]  /*05d0*/  LDG.E.S8 R18, desc[UR4][R18.64] ;  /* 0x0000000412127981 */ /* 0x000f62000c1e1300 */
[----:B------:R-:W-:-:S02]  /*05e0*/  IADD3 R10, P0, PT, R0, UR8, RZ ;  /* 0x00000008000a7c10 */ /* 0x000fc4000ff1e0ff */
[----:B------:R-:W-:Y:S01]  /*05f0*/  LEA.HI.X.SX32 R7, R7, UR9, 0x1, P1 ;  /* 0x0000000907077c11 */ /* 0x000fe200088f0eff */
[----:B------:R5:W5:Y:S01]  /*0600*/  LDG.E.S8 R5, desc[UR4][R4.64] ;  /* 0x0000000404057981 */ /* 0x000b62000c1e1300 */
[----:B------:R-:W-:Y:S02]  /*0610*/  IADD3 R14, P1, PT, R2, UR8, RZ ;  /* 0x00000008020e7c10 */ /* 0x000fe4000ff3e0ff */
[----:B------:R-:W-:Y:S01]  /*0620*/  LEA.HI.X.SX32 R11, R0, UR9, 0x1, P0 ;  /* 0x00000009000b7c11 */ /* 0x000fe200080f0eff */
[----:B------:R-:W5:Y:S01]  /*0630*/  LDG.E.S8 R6, desc[UR4][R6.64] ;  /* 0x0000000406067981 */ /* 0x000f62000c1e1300 */
[----:B0-----:R-:W-:Y:S02]  /*0640*/  SHF.R.S32.HI R9, RZ, 0x1f, R3 ;  /* 0x0000001fff097819 */ /* 0x001fe40000011403 */
[----:B-1----:R-:W-:Y:S01]  /*0650*/  IADD3 R16, P0, PT, R3, UR8, RZ ;  /* 0x0000000803107c10 */ /* 0x002fe2000ff1e0ff */
[----:B------:R-:W5:Y:S01]  /*0660*/  LDG.E.S8 R10, desc[UR4][R10.64] ;  /* 0x000000040a0a7981 */ /* 0x000f62000c1e1300 */
[----:B------:R-:W-:-:S02]  /*0670*/  LEA.HI.X.SX32 R15, R2, UR9, 0x1, P1 ;  /* 0x00000009020f7c11 */ /* 0x000fc400088f0eff */
[----:B------:R-:W-:-:S03]  /*0680*/  IADD3.X R17, PT, PT, R9, UR9, RZ, P0, !PT ;  /* 0x0000000909117c10 */ /* 0x000fc600087fe4ff */
[----:B------:R-:W5:Y:S04]  /*0690*/  LDG.E.S8 R14, desc[UR4][R14.64] ;  /* 0x000000040e0e7981 */ /* 0x000f68000c1e1300 */
[----:B------:R-:W5:Y:S01]  /*06a0*/  LDG.E.S8 R16, desc[UR4][R16.64] ;  /* 0x0000000410107981 */ /* 0x000f62000c1e1300 */
[----:B--2---:R-:W-:Y:S02]  /*06b0*/  ISETP.EQ.AND P1, PT, R12, 0x1, PT ;  /* 0x000000010c00780c */ /* 0x004fe40003f22270 */
[----:B---3--:R-:W-:Y:S02]  /*06c0*/  ISETP.NE.AND P0, PT, R8, 0x1, PT ;  /* 0x000000010800780c */ /* 0x008fe40003f05270 */
[----:B----4-:R-:W-:Y:S02]  /*06d0*/  ISETP.NE.AND P3, PT, R20, 0x1, PT ;  /* 0x000000011400780c */ /* 0x010fe40003f65270 */
[----:B------:R-:W-:-:S02]  /*06e0*/  SEL R0, RZ, 0xffffffff, !P1 ;  /* 0xffffffffff007807 */ /* 0x000fc40004800000 */
[----:B-----5:R-:W-:Y:S02]  /*06f0*/  ISETP.NE.AND P1, PT, R18, 0x1, PT ;  /* 0x000000011200780c */ /* 0x020fe40003f25270 */
[----:B------:R-:W-:Y:S02]  /*0700*/  IADD3 R4, PT, PT, -R0, 0x1, RZ ;  /* 0x0000000100047810 */ /* 0x000fe40007ffe1ff */
[----:B------:R-:W-:-:S03]  /*0710*/  ISETP.NE.AND P2, PT, R5, 0x1, PT ;  /* 0x000000010500780c */ /* 0x000fc60003f45270 */
[----:B------:R-:W-:Y:S01]  /*0720*/  @P0 IMAD.MOV R4, RZ, RZ, -R0 ;  /* 0x000000ffff040224 */ /* 0x000fe200078e0a00 */
[----:B------:R-:W-:-:S03]  /*0730*/  ISETP.NE.AND P0, PT, R6, 0x1, PT ;  /* 0x000000010600780c */ /* 0x000fc60003f05270 */
[----:B------:R-:W-:Y:S01]  /*0740*/  @!P3 VIADD R4, R4, 0x1 ;  /* 0x000000010404b836 */ /* 0x000fe20000000000 */
[----:B------:R-:W-:-:S03]  /*0750*/  ISETP.NE.AND P3, PT, R10, 0x1, PT ;  /* 0x000000010a00780c */ /* 0x000fc60003f65270 */
[----:B------:R-:W-:-:S04]  /*0760*/  @!P1 VIADD R4, R4, 0x1 ;  /* 0x0000000104049836 */ /* 0x000fc80000000000 */
[----:B------:R-:W-:Y:S01]  /*0770*/  @!P2 VIADD R4, R4, 0x1 ;  /* 0x000000010404a836 */ /* 0x000fe20000000000 */
[----:B------:R-:W-:-:S03]  /*0780*/  ISETP.NE.AND P4, PT, R14, 0x1, PT ;  /* 0x000000010e00780c */ /* 0x000fc60003f85270 */
[----:B------:R-:W-:Y:S01]  /*0790*/  @!P0 VIADD R4, R4, 0x1 ;  /* 0x0000000104048836 */ /* 0x000fe20000000000 */
[----:B------:R-:W-:-:S03]  /*07a0*/  ISETP.NE.AND P1, PT, R16, 0x1, PT ;  /* 0x000000011000780c */ /* 0x000fc60003f25270 */
[----:B------:R-:W-:-:S06]  /*07b0*/  @!P3 VIADD R4, R4, 0x1 ;  /* 0x000000010404b836 */ /* 0x000fcc0000000000 */
[----:B------:R-:W-:-:S04]  /*07c0*/  @!P4 VIADD R4, R4, 0x1 ;  /* 0x000000010404c836 */ /* 0x000fc80000000000 */
[----:B------:R-:W-:-:S05]  /*07d0*/  @!P1 VIADD R0, R4, 0xfffffffe ;  /* 0xfffffffe04009836 */ /* 0x000fca0000000000 */
[----:B------:R-:W-:Y:S02]  /*07e0*/  @!P1 ISETP.LE.U32.AND P2, PT, R0, 0x1, PT ;  /* 0x000000010000980c */ /* 0x000fe40003f43070 */
[----:B------:R-:W-:Y:S02]  /*07f0*/  IADD3 R2, P0, PT, R3, UR10, RZ ;  /* 0x0000000a03027c10 */ /* 0x000fe4000ff1e0ff */
[----:B------:R-:W-:Y:S02]  /*0800*/  @!P1 SEL R0, RZ, 0xffffffff, !P2 ;  /* 0xffffffffff009807 */ /* 0x000fe40005000000 */
[----:B------:R-:W-:-:S03]  /*0810*/  IADD3.X R3, PT, PT, R9, UR11, RZ, P0, !PT ;  /* 0x0000000b09037c10 */ /* 0x000fc600087fe4ff */
[----:B------:R-:W-:-:S05]  /*0820*/  @!P1 IMAD.MOV R5, RZ, RZ, -R0 ;  /* 0x000000ffff059224 */ /* 0x000fca00078e0a00 */
[----:B------:R0:W-:Y:S01]  /*0830*/  @!P1 STG.E.S8 desc[UR4][R2.64], R5 ;  /* 0x0000000502009986 */ /* 0x0001e2000c101304 */
[----:B------:R-:W-:Y:S05]  /*0840*/  @!P1 EXIT ;  /* 0x000000000000994d */ /* 0x000fea0003800000 */
[----:B------:R-:W-:-:S04]  /*0850*/  ISETP.EQ.AND P0, PT, R4, 0x3, PT ;  /* 0x000000030400780c */ /* 0x000fc80003f02270 */
[----:B------:R-:W-:-:S05]  /*0860*/  SEL R0, RZ, 0xffffffff, !P0 ;  /* 0xffffffffff007807 */ /* 0x000fca0004000000 */
[----:B0-----:R-:W-:-:S05]  /*0870*/  IMAD.MOV R5, RZ, RZ, -R0 ;  /* 0x000000ffff057224 */ /* 0x001fca00078e0a00 */
[----:B------:R-:W-:Y:S01]  /*0880*/  STG.E.S8 desc[UR4][R2.64], R5 ;  /* 0x0000000502007986 */ /* 0x000fe2000c101304 */
[----:B------:R-:W-:Y:S05]  /*0890*/  EXIT ;  /* 0x000000000000794d */ /* 0x000fea0003800000 */
.L_x_0:
[----:B------:R-:W-:-:S00]  /*08a0*/  BRA `(.L_x_0) ;  /* 0xfffffffc00fc7947 */ /* 0x000fc0000383ffff */
[----:B------:R-:W-:-:S00]  /*08b0*/  NOP ;  /* 0x0000000000007918 */ /* 0x000fc00000000000 */
        /* <DEDUP_REMOVED lines=12> */
.L_x_1:


//--------------------- .nv.shared.reserved.0     --------------------------
	.section	.nv.shared.reserved.0,"aw",@nobits
	.weak		__nv_reservedSMEM_offset_0_alias
	.size		__nv_reservedSMEM_offset_0_alias, 0, 64
	.other		__nv_reservedSMEM_offset_0_alias,@"STO_CUDA_RESERVED_SHARED STV_DEFAULT"
__nv_reservedSMEM_offset_0_alias:
	.zero		0
	.zero		64


//--------------------- .nv.constant0._Z12conwayThreadPcS_ii --------------------------
	.section	.nv.constant0._Z12conwayThreadPcS_ii,"a",@progbits
	.sectionflags	@""
	.align	4
.nv.constant0._Z12conwayThreadPcS_ii:
	.zero		920


//--------------------- SYMBOLS --------------------------

	.type		.nv.reservedSmem.offset0,@object
	.size		.nv.reservedSmem.offset0,0x4
